//
// Generated by NVIDIA NVVM Compiler
//
// Compiler Build ID: CL-36424714
// Cuda compilation tools, release 13.0, V13.0.88
// Based on NVVM 20.0.0
//

.version 9.0
.target sm_100
.address_size 64

	// .globl	_Z5toplaiPfS_

.visible .entry _Z5toplaiPfS_(
	.param .u32 _Z5toplaiPfS__param_0,
	.param .u64 .ptr .align 1 _Z5toplaiPfS__param_1,
	.param .u64 .ptr .align 1 _Z5toplaiPfS__param_2
)
{
	.reg .pred 	%p<10>;
	.reg .b32 	%r<23>;
	.reg .b32 	%f<88>;
	.reg .b64 	%rd<28>;

	ld.param.u32 	%r16, [_Z5toplaiPfS__param_0];
	ld.param.u64 	%rd15, [_Z5toplaiPfS__param_1];
	ld.param.u64 	%rd16, [_Z5toplaiPfS__param_2];
	cvta.to.global.u64 	%rd1, %rd16;
	cvta.to.global.u64 	%rd2, %rd15;
	setp.lt.s32 	%p1, %r16, 1;
	@%p1 bra 	$L__BB0_13;
	and.b32  	%r1, %r16, 15;
	setp.lt.u32 	%p2, %r16, 16;
	mov.b32 	%r20, 0;
	@%p2 bra 	$L__BB0_4;
	and.b32  	%r20, %r16, 2147483632;
	neg.s32 	%r18, %r20;
	add.s64 	%rd25, %rd2, 32;
	add.s64 	%rd24, %rd1, 32;
$L__BB0_3:
	.pragma "nounroll";
	ld.global.f32 	%f1, [%rd25+-32];
	ld.global.f32 	%f2, [%rd24+-32];
	add.f32 	%f3, %f1, %f2;
	st.global.f32 	[%rd24+-32], %f3;
	ld.global.f32 	%f4, [%rd25+-28];
	ld.global.f32 	%f5, [%rd24+-28];
	add.f32 	%f6, %f4, %f5;
	st.global.f32 	[%rd24+-28], %f6;
	ld.global.f32 	%f7, [%rd25+-24];
	ld.global.f32 	%f8, [%rd24+-24];
	add.f32 	%f9, %f7, %f8;
	st.global.f32 	[%rd24+-24], %f9;
	ld.global.f32 	%f10, [%rd25+-20];
	ld.global.f32 	%f11, [%rd24+-20];
	add.f32 	%f12, %f10, %f11;
	st.global.f32 	[%rd24+-20], %f12;
	ld.global.f32 	%f13, [%rd25+-16];
	ld.global.f32 	%f14, [%rd24+-16];
	add.f32 	%f15, %f13, %f14;
	st.global.f32 	[%rd24+-16], %f15;
	ld.global.f32 	%f16, [%rd25+-12];
	ld.global.f32 	%f17, [%rd24+-12];
	add.f32 	%f18, %f16, %f17;
	st.global.f32 	[%rd24+-12], %f18;
	ld.global.f32 	%f19, [%rd25+-8];
	ld.global.f32 	%f20, [%rd24+-8];
	add.f32 	%f21, %f19, %f20;
	st.global.f32 	[%rd24+-8], %f21;
	ld.global.f32 	%f22, [%rd25+-4];
	ld.global.f32 	%f23, [%rd24+-4];
	add.f32 	%f24, %f22, %f23;
	st.global.f32 	[%rd24+-4], %f24;
	ld.global.f32 	%f25, [%rd25];
	ld.global.f32 	%f26, [%rd24];
	add.f32 	%f27, %f25, %f26;
	st.global.f32 	[%rd24], %f27;
	ld.global.f32 	%f28, [%rd25+4];
	ld.global.f32 	%f29, [%rd24+4];
	add.f32 	%f30, %f28, %f29;
	st.global.f32 	[%rd24+4], %f30;
	ld.global.f32 	%f31, [%rd25+8];
	ld.global.f32 	%f32, [%rd24+8];
	add.f32 	%f33, %f31, %f32;
	st.global.f32 	[%rd24+8], %f33;
	ld.global.f32 	%f34, [%rd25+12];
	ld.global.f32 	%f35, [%rd24+12];
	add.f32 	%f36, %f34, %f35;
	st.global.f32 	[%rd24+12], %f36;
	ld.global.f32 	%f37, [%rd25+16];
	ld.global.f32 	%f38, [%rd24+16];
	add.f32 	%f39, %f37, %f38;
	st.global.f32 	[%rd24+16], %f39;
	ld.global.f32 	%f40, [%rd25+20];
	ld.global.f32 	%f41, [%rd24+20];
	add.f32 	%f42, %f40, %f41;
	st.global.f32 	[%rd24+20], %f42;
	ld.global.f32 	%f43, [%rd25+24];
	ld.global.f32 	%f44, [%rd24+24];
	add.f32 	%f45, %f43, %f44;
	st.global.f32 	[%rd24+24], %f45;
	ld.global.f32 	%f46, [%rd25+28];
	ld.global.f32 	%f47, [%rd24+28];
	add.f32 	%f48, %f46, %f47;
	st.global.f32 	[%rd24+28], %f48;
	add.s32 	%r18, %r18, 16;
	add.s64 	%rd25, %rd25, 64;
	add.s64 	%rd24, %rd24, 64;
	setp.ne.s32 	%p3, %r18, 0;
	@%p3 bra 	$L__BB0_3;
$L__BB0_4:
	setp.eq.s32 	%p4, %r1, 0;
	@%p4 bra 	$L__BB0_13;
	and.b32  	%r7, %r16, 7;
	setp.lt.u32 	%p5, %r1, 8;
	@%p5 bra 	$L__BB0_7;
	mul.wide.u32 	%rd17, %r20, 4;
	add.s64 	%rd18, %rd2, %rd17;
	ld.global.f32 	%f49, [%rd18];
	add.s64 	%rd19, %rd1, %rd17;
	ld.global.f32 	%f50, [%rd19];
	add.f32 	%f51, %f49, %f50;
	st.global.f32 	[%rd19], %f51;
	ld.global.f32 	%f52, [%rd18+4];
	ld.global.f32 	%f53, [%rd19+4];
	add.f32 	%f54, %f52, %f53;
	st.global.f32 	[%rd19+4], %f54;
	ld.global.f32 	%f55, [%rd18+8];
	ld.global.f32 	%f56, [%rd19+8];
	add.f32 	%f57, %f55, %f56;
	st.global.f32 	[%rd19+8], %f57;
	ld.global.f32 	%f58, [%rd18+12];
	ld.global.f32 	%f59, [%rd19+12];
	add.f32 	%f60, %f58, %f59;
	st.global.f32 	[%rd19+12], %f60;
	ld.global.f32 	%f61, [%rd18+16];
	ld.global.f32 	%f62, [%rd19+16];
	add.f32 	%f63, %f61, %f62;
	st.global.f32 	[%rd19+16], %f63;
	ld.global.f32 	%f64, [%rd18+20];
	ld.global.f32 	%f65, [%rd19+20];
	add.f32 	%f66, %f64, %f65;
	st.global.f32 	[%rd19+20], %f66;
	ld.global.f32 	%f67, [%rd18+24];
	ld.global.f32 	%f68, [%rd19+24];
	add.f32 	%f69, %f67, %f68;
	st.global.f32 	[%rd19+24], %f69;
	ld.global.f32 	%f70, [%rd18+28];
	ld.global.f32 	%f71, [%rd19+28];
	add.f32 	%f72, %f70, %f71;
	st.global.f32 	[%rd19+28], %f72;
	add.s32 	%r20, %r20, 8;
$L__BB0_7:
	setp.eq.s32 	%p6, %r7, 0;
	@%p6 bra 	$L__BB0_13;
	and.b32  	%r10, %r16, 3;
	setp.lt.u32 	%p7, %r7, 4;
	@%p7 bra 	$L__BB0_10;
	mul.wide.u32 	%rd20, %r20, 4;
	add.s64 	%rd21, %rd2, %rd20;
	ld.global.f32 	%f73, [%rd21];
	add.s64 	%rd22, %rd1, %rd20;
	ld.global.f32 	%f74, [%rd22];
	add.f32 	%f75, %f73, %f74;
	st.global.f32 	[%rd22], %f75;
	ld.global.f32 	%f76, [%rd21+4];
	ld.global.f32 	%f77, [%rd22+4];
	add.f32 	%f78, %f76, %f77;
	st.global.f32 	[%rd22+4], %f78;
	ld.global.f32 	%f79, [%rd21+8];
	ld.global.f32 	%f80, [%rd22+8];
	add.f32 	%f81, %f79, %f80;
	st.global.f32 	[%rd22+8], %f81;
	ld.global.f32 	%f82, [%rd21+12];
	ld.global.f32 	%f83, [%rd22+12];
	add.f32 	%f84, %f82, %f83;
	st.global.f32 	[%rd22+12], %f84;
	add.s32 	%r20, %r20, 4;
$L__BB0_10:
	setp.eq.s32 	%p8, %r10, 0;
	@%p8 bra 	$L__BB0_13;
	mul.wide.u32 	%rd23, %r20, 4;
	add.s64 	%rd27, %rd1, %rd23;
	add.s64 	%rd26, %rd2, %rd23;
	neg.s32 	%r22, %r10;
$L__BB0_12:
	.pragma "nounroll";
	ld.global.f32 	%f85, [%rd26];
	ld.global.f32 	%f86, [%rd27];
	add.f32 	%f87, %f85, %f86;
	st.global.f32 	[%rd27], %f87;
	add.s64 	%rd27, %rd27, 4;
	add.s64 	%rd26, %rd26, 4;
	add.s32 	%r22, %r22, 1;
	setp.ne.s32 	%p9, %r22, 0;
	@%p9 bra 	$L__BB0_12;
$L__BB0_13:
	ret;

}


// ===== COMPILED SASS (sm_100) =====

	.target	sm_100

	.elftype	@"ET_EXEC"


//--------------------- .note.nv.tkinfo           --------------------------
	.section	.note.nv.tkinfo,"",@"SHT_NOTE"
	.sectionflags	@"SHF_NOTE_NV_TKINFO"
	.tkinfo
        /*0018*/ 	.word	0x00000002
        /*0030*/ 	.string	""
        /*0030*/ 	.string	"ptxas"
        /*0030*/ 	.string	"Cuda compilation tools, release 13.0, V13.0.88"
        /*0030*/ 	.string	"Build cuda_13.0.r13.0/compiler.36424714_0"
        /*0030*/ 	.string	"-arch sm_100 -m 64 "



//--------------------- .note.nv.cuinfo           --------------------------
	.section	.note.nv.cuinfo,"",@"SHT_NOTE"
	.sectionflags	@"SHF_NOTE_NV_CUINFO"
        /*0018*/ 	.short	0x0002
        /*001a*/ 	.short	0x0064
        /*001c*/ 	.short	0x0082
	.zero		2


//--------------------- .nv.info                  --------------------------
	.section	.nv.info,"",@"SHT_CUDA_INFO"
	.align	4


	//----- nvinfo : EIATTR_REGCOUNT
	.align		4
        /*0000*/ 	.byte	0x04, 0x2f
        /*0002*/ 	.short	(.L_1 - .L_0)
	.align		4
.L_0:
        /*0004*/ 	.word	index@(_Z5toplaiPfS_)
        /*0008*/ 	.word	0x00000012


	//----- nvinfo : EIATTR_FRAME_SIZE
	.align		4
.L_1:
        /*000c*/ 	.byte	0x04, 0x11
        /*000e*/ 	.short	(.L_3 - .L_2)
	.align		4
.L_2:
        /*0010*/ 	.word	index@(_Z5toplaiPfS_)
        /*0014*/ 	.word	0x00000000


	//----- nvinfo : EIATTR_MIN_STACK_SIZE
	.align		4
.L_3:
        /*0018*/ 	.byte	0x04, 0x12
        /*001a*/ 	.short	(.L_5 - .L_4)
	.align		4
.L_4:
        /*001c*/ 	.word	index@(_Z5toplaiPfS_)
        /*0020*/ 	.word	0x00000000
.L_5:


//--------------------- .nv.compat                --------------------------
	.section	.nv.compat,"",@"SHT_CUDA_COMPAT_INFO"
	.align	4
        /*0000*/ 	.byte	0x02, 0x09, 0x00, 0x00, 0x02, 0x02, 0x01, 0x00, 0x02, 0x05, 0x05, 0x00, 0x03, 0x07, 0x01, 0x01
        /*0010*/ 	.byte	0x02, 0x03, 0x00, 0x00, 0x02, 0x06, 0x01, 0x00, 0x04, 0x0b, 0x08, 0x00, 0x09, 0x00, 0x00, 0x00
        /*0020*/ 	.byte	0x00, 0x00, 0x00, 0x00


//--------------------- .nv.info._Z5toplaiPfS_    --------------------------
	.section	.nv.info._Z5toplaiPfS_,"",@"SHT_CUDA_INFO"
	.sectionflags	@""
	.align	4


	//----- nvinfo : EIATTR_CUDA_API_VERSION
	.align		4
        /*0000*/ 	.byte	0x04, 0x37
        /*0002*/ 	.short	(.L_7 - .L_6)
.L_6:
        /*0004*/ 	.word	0x00000082


	//----- nvinfo : EIATTR_KPARAM_INFO
	.align		4
.L_7:
        /*0008*/ 	.byte	0x04, 0x17
        /*000a*/ 	.short	(.L_9 - .L_8)
.L_8:
        /*000c*/ 	.word	0x00000000
        /*0010*/ 	.short	0x0002
        /*0012*/ 	.short	0x0010
        /*0014*/ 	.byte	0x00, 0xf5, 0x21, 0x00


	//----- nvinfo : EIATTR_KPARAM_INFO
	.align		4
.L_9:
        /*0018*/ 	.byte	0x04, 0x17
        /*001a*/ 	.short	(.L_11 - .L_10)
.L_10:
        /*001c*/ 	.word	0x00000000
        /*0020*/ 	.short	0x0001
        /*0022*/ 	.short	0x0008
        /*0024*/ 	.byte	0x00, 0xf5, 0x21, 0x00


	//----- nvinfo : EIATTR_KPARAM_INFO
	.align		4
.L_11:
        /*0028*/ 	.byte	0x04, 0x17
        /*002a*/ 	.short	(.L_13 - .L_12)
.L_12:
        /*002c*/ 	.word	0x00000000
        /*0030*/ 	.short	0x0000
        /*0032*/ 	.short	0x0000
        /*0034*/ 	.byte	0x00, 0xf0, 0x11, 0x00


	//----- nvinfo : EIATTR_SPARSE_MMA_MASK
	.align		4
.L_13:
        /*0038*/ 	.byte	0x03, 0x50
        /*003a*/ 	.short	0x0000


	//----- nvinfo : EIATTR_MAXREG_COUNT
	.align		4
        /*003c*/ 	.byte	0x03, 0x1b
        /*003e*/ 	.short	0x00ff


	//----- nvinfo : EIATTR_MERCURY_ISA_VERSION
	.align		4
        /*0040*/ 	.byte	0x03, 0x5f
        /*0042*/ 	.short	0x0101


	//----- nvinfo : EIATTR_VRC_CTA_INIT_COUNT
	.align		4
        /*0044*/ 	.byte	0x02, 0x4a
	.zero		1
	.zero		1


	//----- nvinfo : EIATTR_EXIT_INSTR_OFFSETS
	.align		4
        /*0048*/ 	.byte	0x04, 0x1c
        /*004a*/ 	.short	(.L_15 - .L_14)


	//   ....[0]....
.L_14:
        /*004c*/ 	.word	0x00000030


	//   ....[1]....
        /*0050*/ 	.word	0x00000600


	//   ....[2]....
        /*0054*/ 	.word	0x000008a0


	//   ....[3]....
        /*0058*/ 	.word	0x00000a40


	//   ....[4]....
        /*005c*/ 	.word	0x00000b90


	//----- nvinfo : EIATTR_CBANK_PARAM_SIZE
	.align		4
.L_15:
        /*0060*/ 	.byte	0x03, 0x19
        /*0062*/ 	.short	0x0018


	//----- nvinfo : EIATTR_PARAM_CBANK
	.align		4
        /*0064*/ 	.byte	0x04, 0x0a
        /*0066*/ 	.short	(.L_17 - .L_16)
	.align		4
.L_16:
        /*0068*/ 	.word	index@(.nv.constant0._Z5toplaiPfS_)
        /*006c*/ 	.short	0x0380
        /*006e*/ 	.short	0x0018


	//----- nvinfo : EIATTR_SW_WAR
	.align		4
.L_17:
        /*0070*/ 	.byte	0x04, 0x36
        /*0072*/ 	.short	(.L_19 - .L_18)
.L_18:
        /*0074*/ 	.word	0x00000008
.L_19:


//--------------------- .nv.callgraph             --------------------------
	.section	.nv.callgraph,"",@"SHT_CUDA_CALLGRAPH"
	.align	4
	.sectionentsize	8
	.align		4
        /*0000*/ 	.word	0x00000000
	.align		4
        /*0004*/ 	.word	0xffffffff
	.align		4
        /*0008*/ 	.word	0x00000000
	.align		4
        /*000c*/ 	.word	0xfffffffe
	.align		4
        /*0010*/ 	.word	0x00000000
	.align		4
        /*0014*/ 	.word	0xfffffffd
	.align		4
        /*0018*/ 	.word	0x00000000
	.align		4
        /*001c*/ 	.word	0xfffffffc


//--------------------- .text._Z5toplaiPfS_       --------------------------
	.section	.text._Z5toplaiPfS_,"ax",@progbits
	.align	128
        .global         _Z5toplaiPfS_
        .type           _Z5toplaiPfS_,@function
        .size           _Z5toplaiPfS_,(.L_x_6 - _Z5toplaiPfS_)
        .other          _Z5toplaiPfS_,@"STO_CUDA_ENTRY STV_DEFAULT"
_Z5toplaiPfS_:
.text._Z5toplaiPfS_:
[----:B------:R-:W-:Y:S08]  /*0000*/  LDC R1, c[0x0][0x37c] ;  /* 0x0000df00ff017b82 */ /* 0x000ff00000000800 */
[----:B------:R-:W0:Y:S02]  /*0010*/  LDC R6, c[0x0][0x380] ;  /* 0x0000e000ff067b82 */ /* 0x000e240000000800 */
[----:B0-----:R-:W-:-:S13]  /*0020*/  ISETP.GE.AND P0, PT, R6, 0x1, PT ;  /* 0x000000010600780c */ /* 0x001fda0003f06270 */
[----:B------:R-:W-:Y:S05]  /*0030*/  @!P0 EXIT ;  /* 0x000000000000894d */ /* 0x000fea0003800000 */
[C---:B------:R-:W-:Y:S01]  /*0040*/  ISETP.GE.U32.AND P1, PT, R6.reuse, 0x10, PT ;  /* 0x000000100600780c */ /* 0x040fe20003f26070 */
[----:B------:R-:W0:Y:S01]  /*0050*/  LDCU.64 UR8, c[0x0][0x358] ;  /* 0x00006b00ff0877ac */ /* 0x000e220008000a00 */
[----:B------:R-:W-:Y:S01]  /*0060*/  LOP3.LUT R10, R6, 0xf, RZ, 0xc0, !PT ;  /* 0x0000000f060a7812 */ /* 0x000fe200078ec0ff */
[----:B------:R-:W-:-:S03]  /*0070*/  HFMA2 R0, -RZ, RZ, 0, 0 ;  /* 0x00000000ff007431 */ /* 0x000fc600000001ff */
[----:B------:R-:W-:-:S07]  /*0080*/  ISETP.NE.AND P0, PT, R10, RZ, PT ;  /* 0x000000ff0a00720c */ /* 0x000fce0003f05270 */
[----:B------:R-:W-:Y:S06]  /*0090*/  @!P1 BRA `(.L_x_0) ;  /* 0x0000000400589947 */ /* 0x000fec0003800000 */
[----:B------:R-:W1:Y:S01]  /*00a0*/  LDCU.64 UR6, c[0x0][0x388] ;  /* 0x00007100ff0677ac */ /* 0x000e620008000a00 */
[----:B------:R-:W-:Y:S01]  /*00b0*/  LOP3.LUT R0, R6, 0x7ffffff0, RZ, 0xc0, !PT ;  /* 0x7ffffff006007812 */ /* 0x000fe200078ec0ff */
[----:B------:R-:W2:Y:S03]  /*00c0*/  LDCU.64 UR4, c[0x0][0x390] ;  /* 0x00007200ff0477ac */ /* 0x000ea60008000a00 */
[----:B------:R-:W-:Y:S01]  /*00d0*/  IADD3 R7, PT, PT, -R0, RZ, RZ ;  /* 0x000000ff00077210 */ /* 0x000fe20007ffe1ff */
[----:B-1----:R-:W-:Y:S02]  /*00e0*/  UIADD3 UR6, UP0, UPT, UR6, 0x20, URZ ;  /* 0x0000002006067890 */ /* 0x002fe4000ff1e0ff */
[----:B--2---:R-:W-:Y:S02]  /*00f0*/  UIADD3 UR4, UP1, UPT, UR4, 0x20, URZ ;  /* 0x0000002004047890 */ /* 0x004fe4000ff3e0ff */
[----:B------:R-:W-:-:S02]  /*0100*/  UIADD3.X UR7, UPT, UPT, URZ, UR7, URZ, UP0, !UPT ;  /* 0x00000007ff077290 */ /* 0x000fc400087fe4ff */
[----:B------:R-:W-:Y:S01]  /*0110*/  MOV R12, UR6 ;  /* 0x00000006000c7c02 */ /* 0x000fe20008000f00 */
[----:B------:R-:W-:Y:S01]  /*0120*/  UIADD3.X UR5, UPT, UPT, URZ, UR5, URZ, UP1, !UPT ;  /* 0x00000005ff057290 */ /* 0x000fe20008ffe4ff */
[----:B------:R-:W-:Y:S02]  /*0130*/  MOV R8, UR4 ;  /* 0x0000000400087c02 */ /* 0x000fe40008000f00 */
[----:B------:R-:W-:-:S03]  /*0140*/  MOV R3, UR7 ;  /* 0x0000000700037c02 */ /* 0x000fc60008000f00 */
[----:B------:R-:W-:-:S07]  /*0150*/  MOV R9, UR5 ;  /* 0x0000000500097c02 */ /* 0x000fce0008000f00 */
.L_x_1:
[----:B------:R-:W-:Y:S02]  /*0160*/  MOV R2, R12 ;  /* 0x0000000c00027202 */ /* 0x000fe40000000f00 */
[----:B-1----:R-:W-:Y:S02]  /*0170*/  MOV R4, R8 ;  /* 0x0000000800047202 */ /* 0x002fe40000000f00 */
[----:B------:R-:W-:Y:S01]  /*0180*/  MOV R5, R9 ;  /* 0x0000000900057202 */ /* 0x000fe20000000f00 */
[----:B0-----:R-:W2:Y:S04]  /*0190*/  LDG.E R8, desc[UR8][R2.64+-0x20] ;  /* 0xffffe00802087981 */ /* 0x001ea8000c1e1900 */
[----:B------:R-:W2:Y:S04]  /*01a0*/  LDG.E R9, desc[UR8][R4.64+-0x20] ;  /* 0xffffe00804097981 */ /* 0x000ea8000c1e1900 */
[----:B------:R-:W3:Y:S04]  /*01b0*/  LDG.E R11, desc[UR8][R4.64+-0x1c] ;  /* 0xffffe408040b7981 */ /* 0x000ee8000c1e1900 */
[----:B------:R-:W4:Y:S04]  /*01c0*/  LDG.E R13, desc[UR8][R4.64+-0x18] ;  /* 0xffffe808040d7981 */ /* 0x000f28000c1e1900 */
[----:B------:R-:W5:Y:S01]  /*01d0*/  LDG.E R15, desc[UR8][R4.64+-0x14] ;  /* 0xffffec08040f7981 */ /* 0x000f62000c1e1900 */
[----:B--2---:R-:W-:-:S05]  /*01e0*/  FADD R9, R8, R9 ;  /* 0x0000000908097221 */ /* 0x004fca0000000000 */
[----:B------:R0:W-:Y:S04]  /*01f0*/  STG.E desc[UR8][R4.64+-0x20], R9 ;  /* 0xffffe00904007986 */ /* 0x0001e8000c101908 */
[----:B------:R-:W3:Y:S04]  /*0200*/  LDG.E R8, desc[UR8][R2.64+-0x1c] ;  /* 0xffffe40802087981 */ /* 0x000ee8000c1e1900 */
[----:B0-----:R-:W2:Y:S01]  /*0210*/  LDG.E R9, desc[UR8][R4.64+-0x10] ;  /* 0xfffff00804097981 */ /* 0x001ea2000c1e1900 */
[----:B---3--:R-:W-:-:S05]  /*0220*/  FADD R11, R8, R11 ;  /* 0x0000000b080b7221 */ /* 0x008fca0000000000 */
[----:B------:R0:W-:Y:S04]  /*0230*/  STG.E desc[UR8][R4.64+-0x1c], R11 ;  /* 0xffffe40b04007986 */ /* 0x0001e8000c101908 */
[----:B------:R-:W4:Y:S04]  /*0240*/  LDG.E R8, desc[UR8][R2.64+-0x18] ;  /* 0xffffe80802087981 */ /* 0x000f28000c1e1900 */
[----:B0-----:R-:W3:Y:S01]  /*0250*/  LDG.E R11, desc[UR8][R4.64+-0xc] ;  /* 0xfffff408040b7981 */ /* 0x001ee2000c1e1900 */
[----:B----4-:R-:W-:-:S05]  /*0260*/  FADD R13, R8, R13 ;  /* 0x0000000d080d7221 */ /* 0x010fca0000000000 */
[----:B------:R0:W-:Y:S04]  /*0270*/  STG.E desc[UR8][R4.64+-0x18], R13 ;  /* 0xffffe80d04007986 */ /* 0x0001e8000c101908 */
[----:B------:R-:W5:Y:S04]  /*0280*/  LDG.E R8, desc[UR8][R2.64+-0x14] ;  /* 0xffffec0802087981 */ /* 0x000f68000c1e1900 */
[----:B0-----:R-:W4:Y:S01]  /*0290*/  LDG.E R13, desc[UR8][R4.64+-0x8] ;  /* 0xfffff808040d7981 */ /* 0x001f22000c1e1900 */
[----:B-----5:R-:W-:-:S05]  /*02a0*/  FADD R15, R8, R15 ;  /* 0x0000000f080f7221 */ /* 0x020fca0000000000 */
[----:B------:R0:W-:Y:S04]  /*02b0*/  STG.E desc[UR8][R4.64+-0x14], R15 ;  /* 0xffffec0f04007986 */ /* 0x0001e8000c101908 */
[----:B------:R-:W2:Y:S04]  /*02c0*/  LDG.E R8, desc[UR8][R2.64+-0x10] ;  /* 0xfffff00802087981 */ /* 0x000ea8000c1e1900 */
[----:B0-----:R-:W5:Y:S01]  /*02d0*/  LDG.E R15, desc[UR8][R4.64+-0x4] ;  /* 0xfffffc08040f7981 */ /* 0x001f62000c1e1900 */
        /* <DEDUP_REMOVED lines=34> */
[----:B------:R-:W3:Y:S02]  /*0500*/  LDG.E R8, desc[UR8][R2.64+0x14] ;  /* 0x0000140802087981 */ /* 0x000ee4000c1e1900 */
[----:B---3--:R-:W-:-:S05]  /*0510*/  FADD R11, R8, R11 ;  /* 0x0000000b080b7221 */ /* 0x008fca0000000000 */
[----:B------:R1:W-:Y:S04]  /*0520*/  STG.E desc[UR8][R4.64+0x14], R11 ;  /* 0x0000140b04007986 */ /* 0x0003e8000c101908 */
[----:B------:R-:W4:Y:S01]  /*0530*/  LDG.E R8, desc[UR8][R2.64+0x18] ;  /* 0x0000180802087981 */ /* 0x000f22000c1e1900 */
[----:B------:R-:W-:Y:S01]  /*0540*/  IADD3 R7, PT, PT, R7, 0x10, RZ ;  /* 0x0000001007077810 */ /* 0x000fe20007ffe0ff */
[----:B----4-:R-:W-:-:S05]  /*0550*/  FADD R13, R8, R13 ;  /* 0x0000000d080d7221 */ /* 0x010fca0000000000 */
[----:B------:R1:W-:Y:S04]  /*0560*/  STG.E desc[UR8][R4.64+0x18], R13 ;  /* 0x0000180d04007986 */ /* 0x0003e8000c101908 */
[----:B------:R2:W5:Y:S01]  /*0570*/  LDG.E R8, desc[UR8][R2.64+0x1c] ;  /* 0x00001c0802087981 */ /* 0x000562000c1e1900 */
[----:B------:R-:W-:Y:S02]  /*0580*/  ISETP.NE.AND P1, PT, R7, RZ, PT ;  /* 0x000000ff0700720c */ /* 0x000fe40003f25270 */
[----:B------:R-:W-:-:S05]  /*0590*/  IADD3 R12, P2, PT, R2, 0x40, RZ ;  /* 0x00000040020c7810 */ /* 0x000fca0007f5e0ff */
[----:B--2---:R-:W-:Y:S02]  /*05a0*/  IMAD.X R3, RZ, RZ, R3, P2 ;  /* 0x000000ffff037224 */ /* 0x004fe400010e0603 */
[----:B-----5:R-:W-:Y:S01]  /*05b0*/  FADD R15, R8, R15 ;  /* 0x0000000f080f7221 */ /* 0x020fe20000000000 */
[----:B------:R-:W-:-:S04]  /*05c0*/  IADD3 R8, P3, PT, R4, 0x40, RZ ;  /* 0x0000004004087810 */ /* 0x000fc80007f7e0ff */
[----:B------:R1:W-:Y:S01]  /*05d0*/  STG.E desc[UR8][R4.64+0x1c], R15 ;  /* 0x00001c0f04007986 */ /* 0x0003e2000c101908 */
[----:B0-----:R-:W-:Y:S01]  /*05e0*/  IADD3.X R9, PT, PT, RZ, R5, RZ, P3, !PT ;  /* 0x00000005ff097210 */ /* 0x001fe20001ffe4ff */
[----:B------:R-:W-:Y:S07]  /*05f0*/  @P1 BRA `(.L_x_1) ;  /* 0xfffffff800d81947 */ /* 0x000fee000383ffff */
.L_x_0:
[----:B0-----:R-:W-:Y:S05]  /*0600*/  @!P0 EXIT ;  /* 0x000000000000894d */ /* 0x001fea0003800000 */
[----:B------:R-:W-:Y:S02]  /*0610*/  ISETP.GE.U32.AND P0, PT, R10, 0x8, PT ;  /* 0x000000080a00780c */ /* 0x000fe40003f06070 */
[----:B------:R-:W-:-:S04]  /*0620*/  LOP3.LUT R12, R6, 0x7, RZ, 0xc0, !PT ;  /* 0x00000007060c7812 */ /* 0x000fc800078ec0ff */
[----:B------:R-:W-:-:S07]  /*0630*/  ISETP.NE.AND P1, PT, R12, RZ, PT ;  /* 0x000000ff0c00720c */ /* 0x000fce0003f25270 */
[----:B------:R-:W-:Y:S06]  /*0640*/  @!P0 BRA `(.L_x_2) ;  /* 0x0000000000948947 */ /* 0x000fec0003800000 */
[----:B------:R-:W0:Y:S08]  /*0650*/  LDC.64 R2, c[0x0][0x388] ;  /* 0x0000e200ff027b82 */ /* 0x000e300000000a00 */
[----:B-1----:R-:W1:Y:S01]  /*0660*/  LDC.64 R4, c[0x0][0x390] ;  /* 0x0000e400ff047b82 */ /* 0x002e620000000a00 */
[----:B0-----:R-:W-:-:S05]  /*0670*/  IMAD.WIDE.U32 R2, R0, 0x4, R2 ;  /* 0x0000000400027825 */ /* 0x001fca00078e0002 */
[----:B------:R-:W2:Y:S01]  /*0680*/  LDG.E R7, desc[UR8][R2.64] ;  /* 0x0000000802077981 */ /* 0x000ea2000c1e1900 */
[----:B-1----:R-:W-:-:S05]  /*0690*/  IMAD.WIDE.U32 R4, R0, 0x4, R4 ;  /* 0x0000000400047825 */ /* 0x002fca00078e0004 */
[----:B------:R-:W2:Y:S04]  /*06a0*/  LDG.E R8, desc[UR8][R4.64] ;  /* 0x0000000804087981 */ /* 0x000ea8000c1e1900 */
[----:B------:R-:W3:Y:S04]  /*06b0*/  LDG.E R9, desc[UR8][R4.64+0x4] ;  /* 0x0000040804097981 */ /* 0x000ee8000c1e1900 */
[----:B------:R-:W4:Y:S04]  /*06c0*/  LDG.E R11, desc[UR8][R4.64+0x8] ;  /* 0x00000808040b7981 */ /* 0x000f28000c1e1900 */
[----:B------:R-:W5:Y:S01]  /*06d0*/  LDG.E R13, desc[UR8][R4.64+0xc] ;  /* 0x00000c08040d7981 */ /* 0x000f62000c1e1900 */
[----:B--2---:R-:W-:-:S05]  /*06e0*/  FADD R7, R7, R8 ;  /* 0x0000000807077221 */ /* 0x004fca0000000000 */
[----:B------:R-:W-:Y:S04]  /*06f0*/  STG.E desc[UR8][R4.64], R7 ;  /* 0x0000000704007986 */ /* 0x000fe8000c101908 */
[----:B------:R-:W3:Y:S02]  /*0700*/  LDG.E R8, desc[UR8][R2.64+0x4] ;  /* 0x0000040802087981 */ /* 0x000ee4000c1e1900 */
[----:B---3--:R-:W-:-:S05]  /*0710*/  FADD R9, R8, R9 ;  /* 0x0000000908097221 */ /* 0x008fca0000000000 */
[----:B------:R0:W-:Y:S04]  /*0720*/  STG.E desc[UR8][R4.64+0x4], R9 ;  /* 0x0000040904007986 */ /* 0x0001e8000c101908 */
[----:B------:R-:W4:Y:S04]  /*0730*/  LDG.E R8, desc[UR8][R2.64+0x8] ;  /* 0x0000080802087981 */ /* 0x000f28000c1e1900 */
[----:B0-----:R-:W2:Y:S01]  /*0740*/  LDG.E R9, desc[UR8][R4.64+0x14] ;  /* 0x0000140804097981 */ /* 0x001ea2000c1e1900 */
[----:B----4-:R-:W-:-:S05]  /*0750*/  FADD R11, R8, R11 ;  /* 0x0000000b080b7221 */ /* 0x010fca0000000000 */
[----:B------:R0:W-:Y:S04]  /*0760*/  STG.E desc[UR8][R4.64+0x8], R11 ;  /* 0x0000080b04007986 */ /* 0x0001e8000c101908 */
[----:B------:R-:W5:Y:S04]  /*0770*/  LDG.E R8, desc[UR8][R2.64+0xc] ;  /* 0x00000c0802087981 */ /* 0x000f68000c1e1900 */
[----:B0-----:R-:W3:Y:S01]  /*0780*/  LDG.E R11, desc[UR8][R4.64+0x18] ;  /* 0x00001808040b7981 */ /* 0x001ee2000c1e1900 */
[----:B-----5:R-:W-:-:S03]  /*0790*/  FADD R13, R8, R13 ;  /* 0x0000000d080d7221 */ /* 0x020fc60000000000 */
[----:B------:R-:W4:Y:S04]  /*07a0*/  LDG.E R8, desc[UR8][R4.64+0x10] ;  /* 0x0000100804087981 */ /* 0x000f28000c1e1900 */
[----:B------:R0:W-:Y:S04]  /*07b0*/  STG.E desc[UR8][R4.64+0xc], R13 ;  /* 0x00000c0d04007986 */ /* 0x0001e8000c101908 */
[----:B------:R-:W4:Y:S04]  /*07c0*/  LDG.E R7, desc[UR8][R2.64+0x10] ;  /* 0x0000100802077981 */ /* 0x000f28000c1e1900 */
[----:B0-----:R-:W5:Y:S01]  /*07d0*/  LDG.E R13, desc[UR8][R4.64+0x1c] ;  /* 0x00001c08040d7981 */ /* 0x001f62000c1e1900 */
[----:B----4-:R-:W-:-:S05]  /*07e0*/  FADD R7, R7, R8 ;  /* 0x0000000807077221 */ /* 0x010fca0000000000 */
[----:B------:R0:W-:Y:S04]  /*07f0*/  STG.E desc[UR8][R4.64+0x10], R7 ;  /* 0x0000100704007986 */ /* 0x0001e8000c101908 */
[----:B------:R-:W2:Y:S02]  /*0800*/  LDG.E R8, desc[UR8][R2.64+0x14] ;  /* 0x0000140802087981 */ /* 0x000ea4000c1e1900 */
[----:B--2---:R-:W-:-:S05]  /*0810*/  FADD R9, R8, R9 ;  /* 0x0000000908097221 */ /* 0x004fca0000000000 */
[----:B------:R0:W-:Y:S04]  /*0820*/  STG.E desc[UR8][R4.64+0x14], R9 ;  /* 0x0000140904007986 */ /* 0x0001e8000c101908 */
[----:B------:R-:W3:Y:S02]  /*0830*/  LDG.E R8, desc[UR8][R2.64+0x18] ;  /* 0x0000180802087981 */ /* 0x000ee4000c1e1900 */
[----:B---3--:R-:W-:-:S05]  /*0840*/  FADD R11, R8, R11 ;  /* 0x0000000b080b7221 */ /* 0x008fca0000000000 */
[----:B------:R0:W-:Y:S04]  /*0850*/  STG.E desc[UR8][R4.64+0x18], R11 ;  /* 0x0000180b04007986 */ /* 0x0001e8000c101908 */
[----:B------:R-:W5:Y:S01]  /*0860*/  LDG.E R8, desc[UR8][R2.64+0x1c] ;  /* 0x00001c0802087981 */ /* 0x000f62000c1e1900 */
[----:B------:R-:W-:Y:S01]  /*0870*/  IADD3 R0, PT, PT, R0, 0x8, RZ ;  /* 0x0000000800007810 */ /* 0x000fe20007ffe0ff */
[----:B-----5:R-:W-:-:S05]  /*0880*/  FADD R13, R8, R13 ;  /* 0x0000000d080d7221 */ /* 0x020fca0000000000 */
[----:B------:R0:W-:Y:S02]  /*0890*/  STG.E desc[UR8][R4.64+0x1c], R13 ;  /* 0x00001c0d04007986 */ /* 0x0001e4000c101908 */
.L_x_2:
[----:B------:R-:W-:Y:S05]  /*08a0*/  @!P1 EXIT ;  /* 0x000000000000994d */ /* 0x000fea0003800000 */
[----:B------:R-:W-:Y:S02]  /*08b0*/  ISETP.GE.U32.AND P0, PT, R12, 0x4, PT ;  /* 0x000000040c00780c */ /* 0x000fe40003f06070 */
[----:B------:R-:W-:-:S04]  /*08c0*/  LOP3.LUT R6, R6, 0x3, RZ, 0xc0, !PT ;  /* 0x0000000306067812 */ /* 0x000fc800078ec0ff */
[----:B------:R-:W-:-:S07]  /*08d0*/  ISETP.NE.AND P1, PT, R6, RZ, PT ;  /* 0x000000ff0600720c */ /* 0x000fce0003f25270 */
[----:B------:R-:W-:Y:S06]  /*08e0*/  @!P0 BRA `(.L_x_3) ;  /* 0x0000000000548947 */ /* 0x000fec0003800000 */
[----:B01----:R-:W0:Y:S08]  /*08f0*/  LDC.64 R4, c[0x0][0x388] ;  /* 0x0000e200ff047b82 */ /* 0x003e300000000a00 */
[----:B------:R-:W1:Y:S01]  /*0900*/  LDC.64 R2, c[0x0][0x390] ;  /* 0x0000e400ff027b82 */ /* 0x000e620000000a00 */
        /* <DEDUP_REMOVED lines=8> */
[----:B------:R2:W-:Y:S04]  /*0990*/  STG.E desc[UR8][R2.64], R7 ;  /* 0x0000000702007986 */ /* 0x0005e8000c101908 */
[----:B------:R-:W3:Y:S02]  /*09a0*/  LDG.E R8, desc[UR8][R4.64+0x4] ;  /* 0x0000040804087981 */ /* 0x000ee4000c1e1900 */
[----:B---3--:R-:W-:-:S05]  /*09b0*/  FADD R9, R8, R9 ;  /* 0x0000000908097221 */ /* 0x008fca0000000000 */
[----:B------:R2:W-:Y:S04]  /*09c0*/  STG.E desc[UR8][R2.64+0x4], R9 ;  /* 0x0000040902007986 */ /* 0x0005e8000c101908 */
[----:B------:R-:W4:Y:S02]  /*09d0*/  LDG.E R8, desc[UR8][R4.64+0x8] ;  /* 0x0000080804087981 */ /* 0x000f24000c1e1900 */
[----:B----4-:R-:W-:-:S05]  /*09e0*/  FADD R11, R8, R11 ;  /* 0x0000000b080b7221 */ /* 0x010fca0000000000 */
[----:B------:R2:W-:Y:S04]  /*09f0*/  STG.E desc[UR8][R2.64+0x8], R11 ;  /* 0x0000080b02007986 */ /* 0x0005e8000c101908 */
[----:B------:R-:W5:Y:S01]  /*0a00*/  LDG.E R8, desc[UR8][R4.64+0xc] ;  /* 0x00000c0804087981 */ /* 0x000f62000c1e1900 */
[----:B------:R-:W-:Y:S01]  /*0a10*/  IADD3 R0, PT, PT, R0, 0x4, RZ ;  /* 0x0000000400007810 */ /* 0x000fe20007ffe0ff */
[----:B-----5:R-:W-:-:S05]  /*0a20*/  FADD R13, R8, R13 ;  /* 0x0000000d080d7221 */ /* 0x020fca0000000000 */
[----:B------:R2:W-:Y:S02]  /*0a30*/  STG.E desc[UR8][R2.64+0xc], R13 ;  /* 0x00000c0d02007986 */ /* 0x0005e4000c101908 */
.L_x_3:
[----:B------:R-:W-:Y:S05]  /*0a40*/  @!P1 EXIT ;  /* 0x000000000000994d */ /* 0x000fea0003800000 */
[----:B--2---:R-:W2:Y:S01]  /*0a50*/  LDC.64 R2, c[0x0][0x390] ;  /* 0x0000e400ff027b82 */ /* 0x004ea20000000a00 */
[----:B------:R-:W-:-:S07]  /*0a60*/  IMAD.MOV R6, RZ, RZ, -R6 ;  /* 0x000000ffff067224 */ /* 0x000fce00078e0a06 */
[----:B01----:R-:W0:Y:S01]  /*0a70*/  LDC.64 R4, c[0x0][0x388] ;  /* 0x0000e200ff047b82 */ /* 0x003e220000000a00 */
[----:B--2---:R-:W-:-:S05]  /*0a80*/  IMAD.WIDE.U32 R2, R0, 0x4, R2 ;  /* 0x0000000400027825 */ /* 0x004fca00078e0002 */
[----:B------:R-:W-:Y:S01]  /*0a90*/  MOV R9, R3 ;  /* 0x0000000300097202 */ /* 0x000fe20000000f00 */
[----:B0-----:R-:W-:Y:S01]  /*0aa0*/  IMAD.WIDE.U32 R4, R0, 0x4, R4 ;  /* 0x0000000400047825 */ /* 0x001fe200078e0004 */
[----:B------:R-:W-:-:S07]  /*0ab0*/  MOV R0, R2 ;  /* 0x0000000200007202 */ /* 0x000fce0000000f00 */
.L_x_4:
[----:B0-----:R-:W-:Y:S02]  /*0ac0*/  MOV R2, R0 ;  /* 0x0000000000027202 */ /* 0x001fe40000000f00 */
[----:B------:R-:W-:Y:S01]  /*0ad0*/  MOV R3, R9 ;  /* 0x0000000900037202 */ /* 0x000fe20000000f00 */
[----:B------:R0:W2:Y:S04]  /*0ae0*/  LDG.E R0, desc[UR8][R4.64] ;  /* 0x0000000804007981 */ /* 0x0000a8000c1e1900 */
[----:B------:R-:W2:Y:S01]  /*0af0*/  LDG.E R7, desc[UR8][R2.64] ;  /* 0x0000000802077981 */ /* 0x000ea2000c1e1900 */
[----:B------:R-:W-:-:S04]  /*0b00*/  IADD3 R6, PT, PT, R6, 0x1, RZ ;  /* 0x0000000106067810 */ /* 0x000fc80007ffe0ff */
[----:B------:R-:W-:Y:S02]  /*0b10*/  ISETP.NE.AND P0, PT, R6, RZ, PT ;  /* 0x000000ff0600720c */ /* 0x000fe40003f05270 */
[----:B0-----:R-:W-:-:S04]  /*0b20*/  IADD3 R4, P2, PT, R4, 0x4, RZ ;  /* 0x0000000404047810 */ /* 0x001fc80007f5e0ff */
[----:B------:R-:W-:Y:S01]  /*0b30*/  IADD3.X R5, PT, PT, RZ, R5, RZ, P2, !PT ;  /* 0x00000005ff057210 */ /* 0x000fe200017fe4ff */
[----:B--2---:R-:W-:Y:S01]  /*0b40*/  FADD R7, R0, R7 ;  /* 0x0000000700077221 */ /* 0x004fe20000000000 */
[----:B------:R-:W-:-:S04]  /*0b50*/  IADD3 R0, P1, PT, R2, 0x4, RZ ;  /* 0x0000000402007810 */ /* 0x000fc80007f3e0ff */
[----:B------:R0:W-:Y:S01]  /*0b60*/  STG.E desc[UR8][R2.64], R7 ;  /* 0x0000000702007986 */ /* 0x0001e2000c101908 */
[----:B------:R-:W-:Y:S01]  /*0b70*/  IADD3.X R9, PT, PT, RZ, R3, RZ, P1, !PT ;  /* 0x00000003ff097210 */ /* 0x000fe20000ffe4ff */
[----:B------:R-:W-:Y:S07]  /*0b80*/  @P0 BRA `(.L_x_4) ;  /* 0xfffffffc00cc0947 */ /* 0x000fee000383ffff */
[----:B------:R-:W-:Y:S05]  /*0b90*/  EXIT ;  /* 0x000000000000794d */ /* 0x000fea0003800000 */
.L_x_5:
[----:B------:R-:W-:-:S00]  /*0ba0*/  BRA `(.L_x_5) ;  /* 0xfffffffc00fc7947 */ /* 0x000fc0000383ffff */
[----:B------:R-:W-:-:S00]  /*0bb0*/  NOP ;  /* 0x0000000000007918 */ /* 0x000fc00000000000 */
        /* <DEDUP_REMOVED lines=12> */
.L_x_6:


//--------------------- .nv.shared.reserved.0     --------------------------
	.section	.nv.shared.reserved.0,"aw",@nobits
	.weak		__nv_reservedSMEM_offset_0_alias
	.size		__nv_reservedSMEM_offset_0_alias, 0, 64
	.other		__nv_reservedSMEM_offset_0_alias,@"STO_CUDA_RESERVED_SHARED STV_DEFAULT"
__nv_reservedSMEM_offset_0_alias:
	.zero		0
	.zero		64


//--------------------- .nv.constant0._Z5toplaiPfS_ --------------------------
	.section	.nv.constant0._Z5toplaiPfS_,"a",@progbits
	.sectionflags	@""
	.align	4
.nv.constant0._Z5toplaiPfS_:
	.zero		920


//--------------------- SYMBOLS --------------------------

	.type		.nv.reservedSmem.offset0,@object
	.size		.nv.reservedSmem.offset0,0x4
